//
// Generated by NVIDIA NVVM Compiler
//
// Compiler Build ID: CL-36424714
// Cuda compilation tools, release 13.0, V13.0.88
// Based on NVVM 20.0.0
//

.version 9.0
.target sm_100
.address_size 64

	// .globl	_Z6kernelv
.extern .func  (.param .b32 func_retval0) vprintf
(
	.param .b64 vprintf_param_0,
	.param .b64 vprintf_param_1
)
;
.global .align 1 .b8 $str[34] = {10, 10, 69, 108, 32, 114, 101, 115, 117, 108, 116, 97, 100, 111, 32, 100, 101, 32, 108, 97, 32, 115, 117, 109, 97, 32, 101, 115, 58, 32, 37, 100, 10};

.visible .entry _Z6kernelv()
{
	.local .align 8 .b8 	__local_depot0[8];
	.reg .b64 	%SP;
	.reg .b64 	%SPL;
	.reg .b32 	%r<4>;
	.reg .b64 	%rd<5>;

	mov.u64 	%SPL, __local_depot0;
	cvta.local.u64 	%SP, %SPL;
	add.u64 	%rd1, %SP, 0;
	add.u64 	%rd2, %SPL, 0;
	mov.b32 	%r1, 8;
	st.local.u32 	[%rd2], %r1;
	mov.u64 	%rd3, $str;
	cvta.global.u64 	%rd4, %rd3;
	{ // callseq 0, 0
	.param .b64 param0;
	st.param.b64 	[param0], %rd4;
	.param .b64 param1;
	st.param.b64 	[param1], %rd1;
	.param .b32 retval0;
	call.uni (retval0), 
	vprintf, 
	(
	param0, 
	param1
	);
	ld.param.b32 	%r2, [retval0];
	} // callseq 0
	ret;

}


// ===== COMPILED SASS (sm_100) =====

	.target	sm_100

	.elftype	@"ET_EXEC"


//--------------------- .note.nv.tkinfo           --------------------------
	.section	.note.nv.tkinfo,"",@"SHT_NOTE"
	.sectionflags	@"SHF_NOTE_NV_TKINFO"
	.tkinfo
        /*0018*/ 	.word	0x00000002
        /*0030*/ 	.string	""
        /*0030*/ 	.string	"ptxas"
        /*0030*/ 	.string	"Cuda compilation tools, release 13.0, V13.0.88"
        /*0030*/ 	.string	"Build cuda_13.0.r13.0/compiler.36424714_0"
        /*0030*/ 	.string	"-arch sm_100 -m 64 "



//--------------------- .note.nv.cuinfo           --------------------------
	.section	.note.nv.cuinfo,"",@"SHT_NOTE"
	.sectionflags	@"SHF_NOTE_NV_CUINFO"
        /*0018*/ 	.short	0x0002
        /*001a*/ 	.short	0x0064
        /*001c*/ 	.short	0x0082
	.zero		2


//--------------------- .nv.info                  --------------------------
	.section	.nv.info,"",@"SHT_CUDA_INFO"
	.align	4


	//----- nvinfo : EIATTR_REGCOUNT
	.align		4
        /*0000*/ 	.byte	0x04, 0x2f
        /*0002*/ 	.short	(.L_2 - .L_1)
	.align		4
.L_1:
        /*0004*/ 	.word	index@(_Z6kernelv)
        /*0008*/ 	.word	0x00000018


	//----- nvinfo : EIATTR_FRAME_SIZE
	.align		4
.L_2:
        /*000c*/ 	.byte	0x04, 0x11
        /*000e*/ 	.short	(.L_4 - .L_3)
	.align		4
.L_3:
        /*0010*/ 	.word	index@(_Z6kernelv)
        /*0014*/ 	.word	0x00000008


	//----- nvinfo : EIATTR_MIN_STACK_SIZE
	.align		4
.L_4:
        /*0018*/ 	.byte	0x04, 0x12
        /*001a*/ 	.short	(.L_6 - .L_5)
	.align		4
.L_5:
        /*001c*/ 	.word	index@(_Z6kernelv)
        /*0020*/ 	.word	0x00000008
.L_6:


//--------------------- .nv.compat                --------------------------
	.section	.nv.compat,"",@"SHT_CUDA_COMPAT_INFO"
	.align	4
        /*0000*/ 	.byte	0x02, 0x09, 0x00, 0x00, 0x02, 0x02, 0x01, 0x00, 0x02, 0x05, 0x05, 0x00, 0x03, 0x07, 0x01, 0x01
        /*0010*/ 	.byte	0x02, 0x03, 0x00, 0x00, 0x02, 0x06, 0x01, 0x00, 0x04, 0x0b, 0x08, 0x00, 0x09, 0x00, 0x00, 0x00
        /*0020*/ 	.byte	0x00, 0x00, 0x00, 0x00


//--------------------- .nv.info._Z6kernelv       --------------------------
	.section	.nv.info._Z6kernelv,"",@"SHT_CUDA_INFO"
	.sectionflags	@""
	.align	4


	//----- nvinfo : EIATTR_CUDA_API_VERSION
	.align		4
        /*0000*/ 	.byte	0x04, 0x37
        /*0002*/ 	.short	(.L_8 - .L_7)
.L_7:
        /*0004*/ 	.word	0x00000082


	//----- nvinfo : EIATTR_SPARSE_MMA_MASK
	.align		4
.L_8:
        /*0008*/ 	.byte	0x03, 0x50
        /*000a*/ 	.short	0x0000


	//----- nvinfo : EIATTR_MAXREG_COUNT
	.align		4
        /*000c*/ 	.byte	0x03, 0x1b
        /*000e*/ 	.short	0x00ff


	//----- nvinfo : EIATTR_EXTERNS
	.align		4
        /*0010*/ 	.byte	0x04, 0x0f
        /*0012*/ 	.short	(.L_10 - .L_9)


	//   ....[0]....
	.align		4
.L_9:
        /*0014*/ 	.word	index@(vprintf)


	//----- nvinfo : EIATTR_MERCURY_ISA_VERSION
	.align		4
.L_10:
        /*0018*/ 	.byte	0x03, 0x5f
        /*001a*/ 	.short	0x0101


	//----- nvinfo : EIATTR_VRC_CTA_INIT_COUNT
	.align		4
        /*001c*/ 	.byte	0x02, 0x4a
	.zero		1
	.zero		1


	//----- nvinfo : EIATTR_SYSCALL_OFFSETS
	.align		4
        /*0020*/ 	.byte	0x04, 0x46
        /*0022*/ 	.short	(.L_12 - .L_11)


	//   ....[0]....
.L_11:
        /*0024*/ 	.word	0x000000e0


	//----- nvinfo : EIATTR_EXIT_INSTR_OFFSETS
	.align		4
.L_12:
        /*0028*/ 	.byte	0x04, 0x1c
        /*002a*/ 	.short	(.L_14 - .L_13)


	//   ....[0]....
.L_13:
        /*002c*/ 	.word	0x000000f0


	//----- nvinfo : EIATTR_SW_WAR
	.align		4
.L_14:
        /*0030*/ 	.byte	0x04, 0x36
        /*0032*/ 	.short	(.L_16 - .L_15)
.L_15:
        /*0034*/ 	.word	0x00000008
.L_16:


//--------------------- .nv.callgraph             --------------------------
	.section	.nv.callgraph,"",@"SHT_CUDA_CALLGRAPH"
	.align	4
	.sectionentsize	8
	.align		4
        /*0000*/ 	.word	0x00000000
	.align		4
        /*0004*/ 	.word	0xffffffff
	.align		4
        /*0008*/ 	.word	index@(_Z6kernelv)
	.align		4
        /*000c*/ 	.word	index@(vprintf)
	.align		4
        /*0010*/ 	.word	0x00000000
	.align		4
        /*0014*/ 	.word	0xfffffffe
	.align		4
        /*0018*/ 	.word	0x00000000
	.align		4
        /*001c*/ 	.word	0xfffffffd
	.align		4
        /*0020*/ 	.word	0x00000000
	.align		4
        /*0024*/ 	.word	0xfffffffc


//--------------------- .nv.constant4             --------------------------
	.section	.nv.constant4,"a",@progbits
	.align	8
	.align		8
.nv.constant4:
        /*0000*/ 	.dword	vprintf
	.align		8
        /*0008*/ 	.dword	$str


//--------------------- .text._Z6kernelv          --------------------------
	.section	.text._Z6kernelv,"ax",@progbits
	.align	128
        .global         _Z6kernelv
        .type           _Z6kernelv,@function
        .size           _Z6kernelv,(.L_x_2 - _Z6kernelv)
        .other          _Z6kernelv,@"STO_CUDA_ENTRY STV_DEFAULT"
_Z6kernelv:
.text._Z6kernelv:
[----:B------:R-:W0:Y:S02]  /*0000*/  LDC R1, c[0x0][0x37c] ;  /* 0x0000df00ff017b82 */ /* 0x000e240000000800 */
[----:B0-----:R-:W-:Y:S01]  /*0010*/  VIADD R1, R1, 0xfffffff8 ;  /* 0xfffffff801017836 */ /* 0x001fe20000000000 */
[----:B------:R-:W-:Y:S01]  /*0020*/  MOV R0, 0x0 ;  /* 0x0000000000007802 */ /* 0x000fe20000000f00 */
[----:B------:R-:W-:Y:S01]  /*0030*/  IMAD.MOV.U32 R8, RZ, RZ, 0x8 ;  /* 0x00000008ff087424 */ /* 0x000fe200078e00ff */
[----:B------:R-:W0:Y:S03]  /*0040*/  LDCU UR4, c[0x0][0x2f8] ;  /* 0x00005f00ff0477ac */ /* 0x000e260008000800 */
[----:B------:R1:W2:Y:S01]  /*0050*/  LDC.64 R2, c[0x4][R0] ;  /* 0x0100000000027b82 */ /* 0x0002a20000000a00 */
[----:B------:R1:W-:Y:S01]  /*0060*/  STL [R1], R8 ;  /* 0x0000000801007387 */ /* 0x0003e20000100800 */
[----:B------:R-:W3:Y:S01]  /*0070*/  LDCU.64 UR6, c[0x4][0x8] ;  /* 0x01000100ff0677ac */ /* 0x000ee20008000a00 */
[----:B------:R-:W4:Y:S01]  /*0080*/  LDCU UR5, c[0x0][0x2fc] ;  /* 0x00005f80ff0577ac */ /* 0x000f220008000800 */
[----:B0-----:R-:W-:-:S02]  /*0090*/  IADD3 R6, P0, PT, R1, UR4, RZ ;  /* 0x0000000401067c10 */ /* 0x001fc4000ff1e0ff */
[----:B---3--:R-:W-:Y:S01]  /*00a0*/  MOV R4, UR6 ;  /* 0x0000000600047c02 */ /* 0x008fe20008000f00 */
[----:B------:R-:W-:Y:S01]  /*00b0*/  IMAD.U32 R5, RZ, RZ, UR7 ;  /* 0x00000007ff057e24 */ /* 0x000fe2000f8e00ff */
[----:B-1--4-:R-:W-:-:S09]  /*00c0*/  IADD3.X R7, PT, PT, RZ, UR5, RZ, P0, !PT ;  /* 0x00000005ff077c10 */ /* 0x012fd200087fe4ff */
[----:B------:R-:W-:-:S07]  /*00d0*/  LEPC R20, `(.L_x_0) ;  /* 0x000000001014794e */ /* 0x000fce0000000000 */
[----:B--2---:R-:W-:Y:S05]  /*00e0*/  CALL.ABS.NOINC R2 ;  /* 0x0000000002007343 */ /* 0x004fea0003c00000 */
.L_x_0:
[----:B------:R-:W-:Y:S05]  /*00f0*/  EXIT ;  /* 0x000000000000794d */ /* 0x000fea0003800000 */
.L_x_1:
[----:B------:R-:W-:-:S00]  /*0100*/  BRA `(.L_x_1) ;  /* 0xfffffffc00fc7947 */ /* 0x000fc0000383ffff */
[----:B------:R-:W-:-:S00]  /*0110*/  NOP ;  /* 0x0000000000007918 */ /* 0x000fc00000000000 */
        /* <DEDUP_REMOVED lines=14> */
.L_x_2:


//--------------------- .nv.global.init           --------------------------
	.section	.nv.global.init,"aw",@progbits
.nv.global.init:
	.type		$str,@object
	.size		$str,(.L_0 - $str)
$str:
        /*0000*/ 	.byte	0x0a, 0x0a, 0x45, 0x6c, 0x20, 0x72, 0x65, 0x73, 0x75, 0x6c, 0x74, 0x61, 0x64, 0x6f, 0x20, 0x64
        /*0010*/ 	.byte	0x65, 0x20, 0x6c, 0x61, 0x20, 0x73, 0x75, 0x6d, 0x61, 0x20, 0x65, 0x73, 0x3a, 0x20, 0x25, 0x64
        /*0020*/ 	.byte	0x0a, 0x00
.L_0:


//--------------------- .nv.shared.reserved.0     --------------------------
	.section	.nv.shared.reserved.0,"aw",@nobits
	.weak		__nv_reservedSMEM_offset_0_alias
	.size		__nv_reservedSMEM_offset_0_alias, 0, 64
	.other		__nv_reservedSMEM_offset_0_alias,@"STO_CUDA_RESERVED_SHARED STV_DEFAULT"
__nv_reservedSMEM_offset_0_alias:
	.zero		0
	.zero		64


//--------------------- .nv.constant0._Z6kernelv  --------------------------
	.section	.nv.constant0._Z6kernelv,"a",@progbits
	.sectionflags	@""
	.align	4
.nv.constant0._Z6kernelv:
	.zero		896


//--------------------- SYMBOLS --------------------------

	.type		.nv.reservedSmem.offset0,@object
	.size		.nv.reservedSmem.offset0,0x4
	.type		vprintf,@function
